//
// Generated by NVIDIA NVVM Compiler
//
// Compiler Build ID: CL-36424714
// Cuda compilation tools, release 13.0, V13.0.88
// Based on NVVM 20.0.0
//

.version 9.0
.target sm_100
.address_size 64

	// .globl	_Z12sin_parallelPKfPf
.global .align 4 .b8 __cudart_i2opi_f[24] = {65, 144, 67, 60, 153, 149, 98, 219, 192, 221, 52, 245, 209, 87, 39, 252, 41, 21, 68, 78, 110, 131, 249, 162};

.visible .entry _Z12sin_parallelPKfPf(
	.param .u64 .ptr .align 1 _Z12sin_parallelPKfPf_param_0,
	.param .u64 .ptr .align 1 _Z12sin_parallelPKfPf_param_1
)
{
	.local .align 4 .b8 	__local_depot0[28];
	.reg .b64 	%SP;
	.reg .b64 	%SPL;
	.reg .pred 	%p<10>;
	.reg .b32 	%r<44>;
	.reg .b32 	%f<28>;
	.reg .b64 	%rd<29>;
	.reg .b64 	%fd<3>;

	mov.u64 	%SPL, __local_depot0;
	ld.param.u64 	%rd9, [_Z12sin_parallelPKfPf_param_0];
	ld.param.u64 	%rd10, [_Z12sin_parallelPKfPf_param_1];
	add.u64 	%rd1, %SPL, 0;
	mov.u32 	%r16, %tid.x;
	mov.u32 	%r17, %ctaid.x;
	mov.u32 	%r18, %ntid.x;
	mad.lo.s32 	%r1, %r17, %r18, %r16;
	setp.gt.s32 	%p1, %r1, 99;
	@%p1 bra 	$L__BB0_10;
	cvta.to.global.u64 	%rd12, %rd9;
	mul.wide.s32 	%rd13, %r1, 4;
	add.s64 	%rd14, %rd12, %rd13;
	ld.global.f32 	%f1, [%rd14];
	mul.f32 	%f7, %f1, 0f3F22F983;
	cvt.rni.s32.f32 	%r43, %f7;
	cvt.rn.f32.s32 	%f8, %r43;
	fma.rn.f32 	%f9, %f8, 0fBFC90FDA, %f1;
	fma.rn.f32 	%f10, %f8, 0fB3A22168, %f9;
	fma.rn.f32 	%f27, %f8, 0fA7C234C5, %f10;
	abs.f32 	%f3, %f1;
	setp.ltu.f32 	%p2, %f3, 0f47CE4780;
	@%p2 bra 	$L__BB0_9;
	setp.neu.f32 	%p3, %f3, 0f7F800000;
	@%p3 bra 	$L__BB0_4;
	mov.f32 	%f13, 0f00000000;
	mul.rn.f32 	%f27, %f1, %f13;
	mov.b32 	%r43, 0;
	bra.uni 	$L__BB0_9;
$L__BB0_4:
	mov.b32 	%r3, %f1;
	shl.b32 	%r20, %r3, 8;
	or.b32  	%r4, %r20, -2147483648;
	mov.b64 	%rd28, 0;
	mov.b32 	%r40, 0;
	mov.u64 	%rd26, __cudart_i2opi_f;
	mov.u64 	%rd27, %rd1;
$L__BB0_5:
	.pragma "nounroll";
	ld.global.nc.u32 	%r21, [%rd26];
	mad.wide.u32 	%rd17, %r21, %r4, %rd28;
	shr.u64 	%rd28, %rd17, 32;
	st.local.u32 	[%rd27], %rd17;
	add.s32 	%r40, %r40, 1;
	add.s64 	%rd27, %rd27, 4;
	add.s64 	%rd26, %rd26, 4;
	setp.ne.s32 	%p4, %r40, 6;
	@%p4 bra 	$L__BB0_5;
	shr.u32 	%r22, %r3, 23;
	st.local.u32 	[%rd1+24], %rd28;
	and.b32  	%r7, %r22, 31;
	and.b32  	%r23, %r22, 224;
	add.s32 	%r24, %r23, -128;
	shr.u32 	%r25, %r24, 5;
	mul.wide.u32 	%rd18, %r25, 4;
	sub.s64 	%rd8, %rd1, %rd18;
	ld.local.u32 	%r41, [%rd8+24];
	ld.local.u32 	%r42, [%rd8+20];
	setp.eq.s32 	%p5, %r7, 0;
	@%p5 bra 	$L__BB0_8;
	shf.l.wrap.b32 	%r41, %r42, %r41, %r7;
	ld.local.u32 	%r26, [%rd8+16];
	shf.l.wrap.b32 	%r42, %r26, %r42, %r7;
$L__BB0_8:
	shr.u32 	%r27, %r41, 30;
	shf.l.wrap.b32 	%r28, %r42, %r41, 2;
	shl.b32 	%r29, %r42, 2;
	shr.u32 	%r30, %r28, 31;
	add.s32 	%r31, %r30, %r27;
	neg.s32 	%r32, %r31;
	setp.lt.s32 	%p6, %r3, 0;
	selp.b32 	%r43, %r32, %r31, %p6;
	xor.b32  	%r33, %r28, %r3;
	shr.s32 	%r34, %r28, 31;
	xor.b32  	%r35, %r34, %r28;
	xor.b32  	%r36, %r34, %r29;
	cvt.u64.u32 	%rd19, %r35;
	shl.b64 	%rd20, %rd19, 32;
	cvt.u64.u32 	%rd21, %r36;
	or.b64  	%rd22, %rd20, %rd21;
	cvt.rn.f64.s64 	%fd1, %rd22;
	mul.f64 	%fd2, %fd1, 0d3BF921FB54442D19;
	cvt.rn.f32.f64 	%f11, %fd2;
	neg.f32 	%f12, %f11;
	setp.lt.s32 	%p7, %r33, 0;
	selp.f32 	%f27, %f12, %f11, %p7;
$L__BB0_9:
	mul.rn.f32 	%f14, %f27, %f27;
	and.b32  	%r38, %r43, 1;
	setp.eq.b32 	%p8, %r38, 1;
	selp.f32 	%f15, 0f3F800000, %f27, %p8;
	fma.rn.f32 	%f16, %f14, %f15, 0f00000000;
	fma.rn.f32 	%f17, %f14, 0f37CBAC00, 0fBAB607ED;
	selp.f32 	%f18, %f17, 0fB94D4153, %p8;
	selp.f32 	%f19, 0f3D2AAABB, 0f3C0885E4, %p8;
	fma.rn.f32 	%f20, %f18, %f14, %f19;
	selp.f32 	%f21, 0fBEFFFFFF, 0fBE2AAAA8, %p8;
	fma.rn.f32 	%f22, %f20, %f14, %f21;
	fma.rn.f32 	%f23, %f22, %f16, %f15;
	and.b32  	%r39, %r43, 2;
	setp.eq.s32 	%p9, %r39, 0;
	mov.f32 	%f24, 0f00000000;
	sub.f32 	%f25, %f24, %f23;
	selp.f32 	%f26, %f23, %f25, %p9;
	cvta.to.global.u64 	%rd23, %rd10;
	add.s64 	%rd25, %rd23, %rd13;
	st.global.f32 	[%rd25], %f26;
$L__BB0_10:
	ret;

}


// ===== COMPILED SASS (sm_100) =====

	.target	sm_100

	.elftype	@"ET_EXEC"


//--------------------- .note.nv.tkinfo           --------------------------
	.section	.note.nv.tkinfo,"",@"SHT_NOTE"
	.sectionflags	@"SHF_NOTE_NV_TKINFO"
	.tkinfo
        /*0018*/ 	.word	0x00000002
        /*0030*/ 	.string	""
        /*0030*/ 	.string	"ptxas"
        /*0030*/ 	.string	"Cuda compilation tools, release 13.0, V13.0.88"
        /*0030*/ 	.string	"Build cuda_13.0.r13.0/compiler.36424714_0"
        /*0030*/ 	.string	"-arch sm_100 -m 64 "



//--------------------- .note.nv.cuinfo           --------------------------
	.section	.note.nv.cuinfo,"",@"SHT_NOTE"
	.sectionflags	@"SHF_NOTE_NV_CUINFO"
        /*0018*/ 	.short	0x0002
        /*001a*/ 	.short	0x0064
        /*001c*/ 	.short	0x0082
	.zero		2


//--------------------- .nv.info                  --------------------------
	.section	.nv.info,"",@"SHT_CUDA_INFO"
	.align	4


	//----- nvinfo : EIATTR_REGCOUNT
	.align		4
        /*0000*/ 	.byte	0x04, 0x2f
        /*0002*/ 	.short	(.L_2 - .L_1)
	.align		4
.L_1:
        /*0004*/ 	.word	index@(_Z12sin_parallelPKfPf)
        /*0008*/ 	.word	0x00000012


	//----- nvinfo : EIATTR_FRAME_SIZE
	.align		4
.L_2:
        /*000c*/ 	.byte	0x04, 0x11
        /*000e*/ 	.short	(.L_4 - .L_3)
	.align		4
.L_3:
        /*0010*/ 	.word	index@(_Z12sin_parallelPKfPf)
        /*0014*/ 	.word	0x00000000


	//----- nvinfo : EIATTR_MIN_STACK_SIZE
	.align		4
.L_4:
        /*0018*/ 	.byte	0x04, 0x12
        /*001a*/ 	.short	(.L_6 - .L_5)
	.align		4
.L_5:
        /*001c*/ 	.word	index@(_Z12sin_parallelPKfPf)
        /*0020*/ 	.word	0x00000000
.L_6:


//--------------------- .nv.compat                --------------------------
	.section	.nv.compat,"",@"SHT_CUDA_COMPAT_INFO"
	.align	4
        /*0000*/ 	.byte	0x02, 0x09, 0x00, 0x00, 0x02, 0x02, 0x01, 0x00, 0x02, 0x05, 0x05, 0x00, 0x03, 0x07, 0x01, 0x01
        /*0010*/ 	.byte	0x02, 0x03, 0x00, 0x00, 0x02, 0x06, 0x01, 0x00, 0x04, 0x0b, 0x08, 0x00, 0x01, 0x00, 0x00, 0x00
        /*0020*/ 	.byte	0x00, 0x00, 0x00, 0x00


//--------------------- .nv.info._Z12sin_parallelPKfPf --------------------------
	.section	.nv.info._Z12sin_parallelPKfPf,"",@"SHT_CUDA_INFO"
	.sectionflags	@""
	.align	4


	//----- nvinfo : EIATTR_CUDA_API_VERSION
	.align		4
        /*0000*/ 	.byte	0x04, 0x37
        /*0002*/ 	.short	(.L_8 - .L_7)
.L_7:
        /*0004*/ 	.word	0x00000082


	//----- nvinfo : EIATTR_KPARAM_INFO
	.align		4
.L_8:
        /*0008*/ 	.byte	0x04, 0x17
        /*000a*/ 	.short	(.L_10 - .L_9)
.L_9:
        /*000c*/ 	.word	0x00000000
        /*0010*/ 	.short	0x0001
        /*0012*/ 	.short	0x0008
        /*0014*/ 	.byte	0x00, 0xf5, 0x21, 0x00


	//----- nvinfo : EIATTR_KPARAM_INFO
	.align		4
.L_10:
        /*0018*/ 	.byte	0x04, 0x17
        /*001a*/ 	.short	(.L_12 - .L_11)
.L_11:
        /*001c*/ 	.word	0x00000000
        /*0020*/ 	.short	0x0000
        /*0022*/ 	.short	0x0000
        /*0024*/ 	.byte	0x00, 0xf5, 0x21, 0x00


	//----- nvinfo : EIATTR_SPARSE_MMA_MASK
	.align		4
.L_12:
        /*0028*/ 	.byte	0x03, 0x50
        /*002a*/ 	.short	0x0000


	//----- nvinfo : EIATTR_MAXREG_COUNT
	.align		4
        /*002c*/ 	.byte	0x03, 0x1b
        /*002e*/ 	.short	0x00ff


	//----- nvinfo : EIATTR_MERCURY_ISA_VERSION
	.align		4
        /*0030*/ 	.byte	0x03, 0x5f
        /*0032*/ 	.short	0x0101


	//----- nvinfo : EIATTR_VRC_CTA_INIT_COUNT
	.align		4
        /*0034*/ 	.byte	0x02, 0x4a
	.zero		1
	.zero		1


	//----- nvinfo : EIATTR_EXIT_INSTR_OFFSETS
	.align		4
        /*0038*/ 	.byte	0x04, 0x1c
        /*003a*/ 	.short	(.L_14 - .L_13)


	//   ....[0]....
.L_13:
        /*003c*/ 	.word	0x00000060


	//   ....[1]....
        /*0040*/ 	.word	0x00000890


	//----- nvinfo : EIATTR_CRS_STACK_SIZE
	.align		4
.L_14:
        /*0044*/ 	.byte	0x04, 0x1e
        /*0046*/ 	.short	(.L_16 - .L_15)
.L_15:
        /*0048*/ 	.word	0x00000000


	//----- nvinfo : EIATTR_CBANK_PARAM_SIZE
	.align		4
.L_16:
        /*004c*/ 	.byte	0x03, 0x19
        /*004e*/ 	.short	0x0010


	//----- nvinfo : EIATTR_PARAM_CBANK
	.align		4
        /*0050*/ 	.byte	0x04, 0x0a
        /*0052*/ 	.short	(.L_18 - .L_17)
	.align		4
.L_17:
        /*0054*/ 	.word	index@(.nv.constant0._Z12sin_parallelPKfPf)
        /*0058*/ 	.short	0x0380
        /*005a*/ 	.short	0x0010


	//----- nvinfo : EIATTR_SW_WAR
	.align		4
.L_18:
        /*005c*/ 	.byte	0x04, 0x36
        /*005e*/ 	.short	(.L_20 - .L_19)
.L_19:
        /*0060*/ 	.word	0x00000008
.L_20:


//--------------------- .nv.callgraph             --------------------------
	.section	.nv.callgraph,"",@"SHT_CUDA_CALLGRAPH"
	.align	4
	.sectionentsize	8
	.align		4
        /*0000*/ 	.word	0x00000000
	.align		4
        /*0004*/ 	.word	0xffffffff
	.align		4
        /*0008*/ 	.word	0x00000000
	.align		4
        /*000c*/ 	.word	0xfffffffe
	.align		4
        /*0010*/ 	.word	0x00000000
	.align		4
        /*0014*/ 	.word	0xfffffffd
	.align		4
        /*0018*/ 	.word	0x00000000
	.align		4
        /*001c*/ 	.word	0xfffffffc


//--------------------- .nv.constant4             --------------------------
	.section	.nv.constant4,"a",@progbits
	.align	8
	.align		8
.nv.constant4:
        /*0000*/ 	.dword	__cudart_i2opi_f


//--------------------- .text._Z12sin_parallelPKfPf --------------------------
	.section	.text._Z12sin_parallelPKfPf,"ax",@progbits
	.align	128
        .global         _Z12sin_parallelPKfPf
        .type           _Z12sin_parallelPKfPf,@function
        .size           _Z12sin_parallelPKfPf,(.L_x_6 - _Z12sin_parallelPKfPf)
        .other          _Z12sin_parallelPKfPf,@"STO_CUDA_ENTRY STV_DEFAULT"
_Z12sin_parallelPKfPf:
.text._Z12sin_parallelPKfPf:
[----:B------:R-:W-:Y:S01]  /*0000*/  LDC R1, c[0x0][0x37c] ;  /* 0x0000df00ff017b82 */ /* 0x000fe20000000800 */
[----:B------:R-:W0:Y:S07]  /*0010*/  S2R R2, SR_TID.X ;  /* 0x0000000000027919 */ /* 0x000e2e0000002100 */
[----:B------:R-:W0:Y:S08]  /*0020*/  S2UR UR4, SR_CTAID.X ;  /* 0x00000000000479c3 */ /* 0x000e300000002500 */
[----:B------:R-:W0:Y:S02]  /*0030*/  LDC R3, c[0x0][0x360] ;  /* 0x0000d800ff037b82 */ /* 0x000e240000000800 */
[----:B0-----:R-:W-:-:S05]  /*0040*/  IMAD R2, R3, UR4, R2 ;  /* 0x0000000403027c24 */ /* 0x001fca000f8e0202 */
[----:B------:R-:W-:-:S13]  /*0050*/  ISETP.GT.AND P0, PT, R2, 0x63, PT ;  /* 0x000000630200780c */ /* 0x000fda0003f04270 */
[----:B------:R-:W-:Y:S05]  /*0060*/  @P0 EXIT ;  /* 0x000000000000094d */ /* 0x000fea0003800000 */
[----:B------:R-:W0:Y:S01]  /*0070*/  LDC.64 R4, c[0x0][0x380] ;  /* 0x0000e000ff047b82 */ /* 0x000e220000000a00 */
[----:B------:R-:W1:Y:S01]  /*0080*/  LDCU.64 UR6, c[0x0][0x358] ;  /* 0x00006b00ff0677ac */ /* 0x000e620008000a00 */
[----:B0-----:R-:W-:-:S05]  /*0090*/  IMAD.WIDE R4, R2, 0x4, R4 ;  /* 0x0000000402047825 */ /* 0x001fca00078e0204 */
[----:B-1----:R-:W2:Y:S01]  /*00a0*/  LDG.E R0, desc[UR6][R4.64] ;  /* 0x0000000604007981 */ /* 0x002ea2000c1e1900 */
[----:B------:R-:W-:Y:S01]  /*00b0*/  BSSY.RECONVERGENT B0, `(.L_x_0) ;  /* 0x0000069000007945 */ /* 0x000fe20003800200 */
[C---:B--2---:R-:W-:Y:S01]  /*00c0*/  FMUL R3, R0.reuse, 0.63661974668502807617 ;  /* 0x3f22f98300037820 */ /* 0x044fe20000400000 */
[----:B------:R-:W-:-:S05]  /*00d0*/  FSETP.GE.AND P0, PT, |R0|, 105615, PT ;  /* 0x47ce47800000780b */ /* 0x000fca0003f06200 */
[----:B------:R-:W0:Y:S02]  /*00e0*/  F2I.NTZ R3, R3 ;  /* 0x0000000300037305 */ /* 0x000e240000203100 */
[----:B0-----:R-:W-:-:S05]  /*00f0*/  I2FP.F32.S32 R7, R3 ;  /* 0x0000000300077245 */ /* 0x001fca0000201400 */
[----:B------:R-:W-:-:S04]  /*0100*/  FFMA R6, R7, -1.5707962512969970703, R0 ;  /* 0xbfc90fda07067823 */ /* 0x000fc80000000000 */
[----:B------:R-:W-:-:S04]  /*0110*/  FFMA R6, R7, -7.5497894158615963534e-08, R6 ;  /* 0xb3a2216807067823 */ /* 0x000fc80000000006 */
[----:B------:R-:W-:Y:S01]  /*0120*/  FFMA R6, R7, -5.3903029534742383927e-15, R6 ;  /* 0xa7c234c507067823 */ /* 0x000fe20000000006 */
[----:B------:R-:W-:Y:S06]  /*0130*/  @!P0 BRA `(.L_x_1) ;  /* 0x0000000400808947 */ /* 0x000fec0003800000 */
[----:B------:R-:W-:-:S13]  /*0140*/  FSETP.NEU.AND P0, PT, |R0|, +INF , PT ;  /* 0x7f8000000000780b */ /* 0x000fda0003f0d200 */
[----:B------:R-:W-:Y:S01]  /*0150*/  @!P0 FMUL R6, RZ, R0 ;  /* 0x00000000ff068220 */ /* 0x000fe20000400000 */
[----:B------:R-:W-:Y:S01]  /*0160*/  @!P0 IMAD.MOV.U32 R3, RZ, RZ, RZ ;  /* 0x000000ffff038224 */ /* 0x000fe200078e00ff */
[----:B------:R-:W-:Y:S06]  /*0170*/  @!P0 BRA `(.L_x_1) ;  /* 0x0000000400708947 */ /* 0x000fec0003800000 */
[----:B------:R-:W-:Y:S01]  /*0180*/  IMAD.SHL.U32 R3, R0, 0x100, RZ ;  /* 0x0000010000037824 */ /* 0x000fe200078e00ff */
[----:B------:R-:W0:Y:S01]  /*0190*/  LDCU.64 UR8, c[0x4][URZ] ;  /* 0x01000000ff0877ac */ /* 0x000e220008000a00 */
[----:B------:R-:W-:Y:S02]  /*01a0*/  IMAD.MOV.U32 R11, RZ, RZ, RZ ;  /* 0x000000ffff0b7224 */ /* 0x000fe400078e00ff */
[----:B------:R-:W-:Y:S01]  /*01b0*/  IMAD.MOV.U32 R8, RZ, RZ, RZ ;  /* 0x000000ffff087224 */ /* 0x000fe200078e00ff */
[----:B------:R-:W-:Y:S01]  /*01c0*/  LOP3.LUT R3, R3, 0x80000000, RZ, 0xfc, !PT ;  /* 0x8000000003037812 */ /* 0x000fe200078efcff */
[----:B------:R-:W-:Y:S01]  /*01d0*/  UMOV UR5, URZ ;  /* 0x000000ff00057c82 */ /* 0x000fe20008000000 */
[----:B------:R-:W-:-:S05]  /*01e0*/  UMOV UR4, URZ ;  /* 0x000000ff00047c82 */ /* 0x000fca0008000000 */
.L_x_2:
[----:B0-----:R-:W-:Y:S01]  /*01f0*/  IMAD.U32 R6, RZ, RZ, UR8 ;  /* 0x00000008ff067e24 */ /* 0x001fe2000f8e00ff */
[----:B------:R-:W-:-:S05]  /*0200*/  MOV R7, UR9 ;  /* 0x0000000900077c02 */ /* 0x000fca0008000f00 */
[----:B------:R-:W2:Y:S01]  /*0210*/  LDG.E.CONSTANT R4, desc[UR6][R6.64] ;  /* 0x0000000606047981 */ /* 0x000ea2000c1e9900 */
[----:B------:R-:W-:Y:S01]  /*0220*/  UIADD3 UR4, UPT, UPT, UR4, 0x1, URZ ;  /* 0x0000000104047890 */ /* 0x000fe2000fffe0ff */
[C---:B------:R-:W-:Y:S01]  /*0230*/  ISETP.EQ.AND P0, PT, R8.reuse, RZ, PT ;  /* 0x000000ff0800720c */ /* 0x040fe20003f02270 */
[----:B------:R-:W-:Y:S01]  /*0240*/  UIADD3 UR8, UP1, UPT, UR8, 0x4, URZ ;  /* 0x0000000408087890 */ /* 0x000fe2000ff3e0ff */
[C---:B------:R-:W-:Y:S01]  /*0250*/  ISETP.EQ.AND P1, PT, R8.reuse, 0x4, PT ;  /* 0x000000040800780c */ /* 0x040fe20003f22270 */
[----:B------:R-:W-:Y:S01]  /*0260*/  UISETP.NE.AND UP0, UPT, UR4, 0x6, UPT ;  /* 0x000000060400788c */ /* 0x000fe2000bf05270 */
[C---:B------:R-:W-:Y:S01]  /*0270*/  ISETP.EQ.AND P2, PT, R8.reuse, 0x8, PT ;  /* 0x000000080800780c */ /* 0x040fe20003f42270 */
[----:B------:R-:W-:Y:S01]  /*0280*/  UIADD3.X UR9, UPT, UPT, URZ, UR9, URZ, UP1, !UPT ;  /* 0x00000009ff097290 */ /* 0x000fe20008ffe4ff */
[C---:B------:R-:W-:Y:S02]  /*0290*/  ISETP.EQ.AND P3, PT, R8.reuse, 0xc, PT ;  /* 0x0000000c0800780c */ /* 0x040fe40003f62270 */
[----:B------:R-:W-:-:S02]  /*02a0*/  ISETP.EQ.AND P4, PT, R8, 0x10, PT ;  /* 0x000000100800780c */ /* 0x000fc40003f82270 */
[C---:B------:R-:W-:Y:S01]  /*02b0*/  ISETP.EQ.AND P5, PT, R8.reuse, 0x14, PT ;  /* 0x000000140800780c */ /* 0x040fe20003fa2270 */
[----:B------:R-:W-:Y:S02]  /*02c0*/  VIADD R8, R8, 0x4 ;  /* 0x0000000408087836 */ /* 0x000fe40000000000 */
[----:B--2---:R-:W-:-:S03]  /*02d0*/  IMAD.WIDE.U32 R4, R4, R3, RZ ;  /* 0x0000000304047225 */ /* 0x004fc600078e00ff */
[----:B------:R-:W-:-:S04]  /*02e0*/  IADD3 R4, P6, PT, R4, R11, RZ ;  /* 0x0000000b04047210 */ /* 0x000fc80007fde0ff */
[----:B------:R-:W-:Y:S01]  /*02f0*/  IADD3.X R11, PT, PT, R5, UR5, RZ, P6, !PT ;  /* 0x00000005050b7c10 */ /* 0x000fe2000b7fe4ff */
[--C-:B------:R-:W-:Y:S01]  /*0300*/  @P0 IMAD.MOV.U32 R9, RZ, RZ, R4.reuse ;  /* 0x000000ffff090224 */ /* 0x100fe200078e0004 */
[----:B------:R-:W-:Y:S01]  /*0310*/  @P4 MOV R14, R4 ;  /* 0x00000004000e4202 */ /* 0x000fe20000000f00 */
[--C-:B------:R-:W-:Y:S02]  /*0320*/  @P1 IMAD.MOV.U32 R10, RZ, RZ, R4.reuse ;  /* 0x000000ffff0a1224 */ /* 0x100fe400078e0004 */
[--C-:B------:R-:W-:Y:S02]  /*0330*/  @P2 IMAD.MOV.U32 R12, RZ, RZ, R4.reuse ;  /* 0x000000ffff0c2224 */ /* 0x100fe400078e0004 */
[--C-:B------:R-:W-:Y:S02]  /*0340*/  @P3 IMAD.MOV.U32 R13, RZ, RZ, R4.reuse ;  /* 0x000000ffff0d3224 */ /* 0x100fe400078e0004 */
[----:B------:R-:W-:Y:S01]  /*0350*/  @P5 IMAD.MOV.U32 R15, RZ, RZ, R4 ;  /* 0x000000ffff0f5224 */ /* 0x000fe200078e0004 */
[----:B------:R-:W-:Y:S06]  /*0360*/  BRA.U UP0, `(.L_x_2) ;  /* 0xfffffffd00a07547 */ /* 0x000fec000b83ffff */
[----:B------:R-:W-:Y:S01]  /*0370*/  SHF.R.U32.HI R3, RZ, 0x17, R0 ;  /* 0x00000017ff037819 */ /* 0x000fe20000011600 */
[----:B------:R-:W-:Y:S03]  /*0380*/  BSSY.RECONVERGENT B1, `(.L_x_3) ;  /* 0x0000029000017945 */ /* 0x000fe60003800200 */
[C---:B------:R-:W-:Y:S02]  /*0390*/  LOP3.LUT R4, R3.reuse, 0xe0, RZ, 0xc0, !PT ;  /* 0x000000e003047812 */ /* 0x040fe400078ec0ff */
[----:B------:R-:W-:-:S03]  /*03a0*/  LOP3.LUT P6, RZ, R3, 0x1f, RZ, 0xc0, !PT ;  /* 0x0000001f03ff7812 */ /* 0x000fc600078cc0ff */
[----:B------:R-:W-:-:S05]  /*03b0*/  VIADD R4, R4, 0xffffff80 ;  /* 0xffffff8004047836 */ /* 0x000fca0000000000 */
[----:B------:R-:W-:-:S05]  /*03c0*/  SHF.R.U32.HI R4, RZ, 0x5, R4 ;  /* 0x00000005ff047819 */ /* 0x000fca0000011604 */
[----:B------:R-:W-:-:S05]  /*03d0*/  IMAD.U32 R6, R4, -0x4, RZ ;  /* 0xfffffffc04067824 */ /* 0x000fca00078e00ff */
[C---:B------:R-:W-:Y:S02]  /*03e0*/  ISETP.EQ.AND P3, PT, R6.reuse, -0x18, PT ;  /* 0xffffffe80600780c */ /* 0x040fe40003f62270 */
[C---:B------:R-:W-:Y:S02]  /*03f0*/  ISETP.EQ.AND P4, PT, R6.reuse, -0x14, PT ;  /* 0xffffffec0600780c */ /* 0x040fe40003f82270 */
[C---:B------:R-:W-:Y:S02]  /*0400*/  ISETP.EQ.AND P2, PT, R6.reuse, -0x10, PT ;  /* 0xfffffff00600780c */ /* 0x040fe40003f42270 */
[C---:B------:R-:W-:Y:S02]  /*0410*/  ISETP.EQ.AND P1, PT, R6.reuse, -0xc, PT ;  /* 0xfffffff40600780c */ /* 0x040fe40003f22270 */
[C---:B------:R-:W-:Y:S02]  /*0420*/  ISETP.EQ.AND P0, PT, R6.reuse, -0x8, PT ;  /* 0xfffffff80600780c */ /* 0x040fe40003f02270 */
[----:B------:R-:W-:-:S03]  /*0430*/  ISETP.EQ.AND P5, PT, R6, RZ, PT ;  /* 0x000000ff0600720c */ /* 0x000fc60003fa2270 */
[----:B------:R-:W-:Y:S02]  /*0440*/  @P3 MOV R4, R9 ;  /* 0x0000000900043202 */ /* 0x000fe40000000f00 */
[C---:B------:R-:W-:Y:S01]  /*0450*/  ISETP.EQ.AND P3, PT, R6.reuse, -0x4, PT ;  /* 0xfffffffc0600780c */ /* 0x040fe20003f62270 */
[----:B------:R-:W-:Y:S02]  /*0460*/  @P4 IMAD.MOV.U32 R5, RZ, RZ, R9 ;  /* 0x000000ffff054224 */ /* 0x000fe400078e0009 */
[----:B------:R-:W-:Y:S01]  /*0470*/  @P4 IMAD.MOV.U32 R4, RZ, RZ, R10 ;  /* 0x000000ffff044224 */ /* 0x000fe200078e000a */
[----:B------:R-:W-:Y:S01]  /*0480*/  ISETP.EQ.AND P4, PT, R6, 0x4, PT ;  /* 0x000000040600780c */ /* 0x000fe20003f82270 */
[----:B------:R-:W-:Y:S02]  /*0490*/  @P2 IMAD.MOV.U32 R4, RZ, RZ, R12 ;  /* 0x000000ffff042224 */ /* 0x000fe400078e000c */
[----:B------:R-:W-:Y:S02]  /*04a0*/  @P1 IMAD.MOV.U32 R4, RZ, RZ, R13 ;  /* 0x000000ffff041224 */ /* 0x000fe400078e000d */
[----:B------:R-:W-:-:S02]  /*04b0*/  @P0 IMAD.MOV.U32 R4, RZ, RZ, R14 ;  /* 0x000000ffff040224 */ /* 0x000fc400078e000e */
[----:B------:R-:W-:Y:S01]  /*04c0*/  @P2 IMAD.MOV.U32 R5, RZ, RZ, R10 ;  /* 0x000000ffff052224 */ /* 0x000fe200078e000a */
[----:B------:R-:W-:Y:S01]  /*04d0*/  @P1 MOV R5, R12 ;  /* 0x0000000c00051202 */ /* 0x000fe20000000f00 */
[----:B------:R-:W-:Y:S01]  /*04e0*/  @P0 IMAD.MOV.U32 R5, RZ, RZ, R13 ;  /* 0x000000ffff050224 */ /* 0x000fe200078e000d */
[----:B------:R-:W-:Y:S01]  /*04f0*/  @P3 MOV R4, R15 ;  /* 0x0000000f00043202 */ /* 0x000fe20000000f00 */
[----:B------:R-:W-:Y:S02]  /*0500*/  @P5 IMAD.MOV.U32 R4, RZ, RZ, R11 ;  /* 0x000000ffff045224 */ /* 0x000fe400078e000b */
[----:B------:R-:W-:Y:S02]  /*0510*/  @P3 IMAD.MOV.U32 R5, RZ, RZ, R14 ;  /* 0x000000ffff053224 */ /* 0x000fe400078e000e */
[----:B------:R-:W-:Y:S02]  /*0520*/  @P5 IMAD.MOV.U32 R5, RZ, RZ, R15 ;  /* 0x000000ffff055224 */ /* 0x000fe400078e000f */
[----:B------:R-:W-:-:S02]  /*0530*/  @P4 IMAD.MOV.U32 R5, RZ, RZ, R11 ;  /* 0x000000ffff054224 */ /* 0x000fc400078e000b */
[----:B------:R-:W-:Y:S01]  /*0540*/  IMAD.MOV.U32 R8, RZ, RZ, R4 ;  /* 0x000000ffff087224 */ /* 0x000fe200078e0004 */
[----:B------:R-:W-:Y:S06]  /*0550*/  @!P6 BRA `(.L_x_4) ;  /* 0x00000000002ce947 */ /* 0x000fec0003800000 */
[----:B------:R-:W-:Y:S01]  /*0560*/  @P2 MOV R4, R9 ;  /* 0x0000000900042202 */ /* 0x000fe20000000f00 */
[----:B------:R-:W-:Y:S01]  /*0570*/  @P1 IMAD.MOV.U32 R4, RZ, RZ, R10 ;  /* 0x000000ffff041224 */ /* 0x000fe200078e000a */
[----:B------:R-:W-:Y:S01]  /*0580*/  LOP3.LUT R3, R3, 0x1f, RZ, 0xc0, !PT ;  /* 0x0000001f03037812 */ /* 0x000fe200078ec0ff */
[----:B------:R-:W-:Y:S01]  /*0590*/  @P0 IMAD.MOV.U32 R4, RZ, RZ, R12 ;  /* 0x000000ffff040224 */ /* 0x000fe200078e000c */
[----:B------:R-:W-:Y:S01]  /*05a0*/  ISETP.EQ.AND P0, PT, R6, 0x8, PT ;  /* 0x000000080600780c */ /* 0x000fe20003f02270 */
[----:B------:R-:W-:Y:S01]  /*05b0*/  @P3 IMAD.MOV.U32 R4, RZ, RZ, R13 ;  /* 0x000000ffff043224 */ /* 0x000fe200078e000d */
[----:B------:R-:W-:Y:S01]  /*05c0*/  SHF.L.W.U32.HI R8, R5, R3, R8 ;  /* 0x0000000305087219 */ /* 0x000fe20000010e08 */
[----:B------:R-:W-:Y:S01]  /*05d0*/  @P5 IMAD.MOV.U32 R4, RZ, RZ, R14 ;  /* 0x000000ffff045224 */ /* 0x000fe200078e000e */
[----:B------:R-:W-:-:S09]  /*05e0*/  @P4 MOV R4, R15 ;  /* 0x0000000f00044202 */ /* 0x000fd20000000f00 */
[----:B------:R-:W-:-:S05]  /*05f0*/  @P0 IMAD.MOV.U32 R4, RZ, RZ, R11 ;  /* 0x000000ffff040224 */ /* 0x000fca00078e000b */
[----:B------:R-:W-:-:S07]  /*0600*/  SHF.L.W.U32.HI R5, R4, R3, R5 ;  /* 0x0000000304057219 */ /* 0x000fce0000010e05 */
.L_x_4:
[----:B------:R-:W-:Y:S05]  /*0610*/  BSYNC.RECONVERGENT B1 ;  /* 0x0000000000017941 */ /* 0x000fea0003800200 */
.L_x_3:
[C---:B------:R-:W-:Y:S01]  /*0620*/  SHF.L.W.U32.HI R9, R5.reuse, 0x2, R8 ;  /* 0x0000000205097819 */ /* 0x040fe20000010e08 */
[----:B------:R-:W-:Y:S01]  /*0630*/  IMAD.SHL.U32 R5, R5, 0x4, RZ ;  /* 0x0000000405057824 */ /* 0x000fe200078e00ff */
[----:B------:R-:W-:Y:S01]  /*0640*/  UMOV UR4, 0x54442d19 ;  /* 0x54442d1900047882 */ /* 0x000fe20000000000 */
[----:B------:R-:W-:Y:S01]  /*0650*/  UMOV UR5, 0x3bf921fb ;  /* 0x3bf921fb00057882 */ /* 0x000fe20000000000 */
[----:B------:R-:W-:Y:S02]  /*0660*/  SHF.R.S32.HI R4, RZ, 0x1f, R9 ;  /* 0x0000001fff047819 */ /* 0x000fe40000011409 */
[----:B------:R-:W-:Y:S02]  /*0670*/  ISETP.GE.AND P0, PT, R0, RZ, PT ;  /* 0x000000ff0000720c */ /* 0x000fe40003f06270 */
[C---:B------:R-:W-:Y:S02]  /*0680*/  LOP3.LUT R6, R4.reuse, R5, RZ, 0x3c, !PT ;  /* 0x0000000504067212 */ /* 0x040fe400078e3cff */
[----:B------:R-:W-:-:S02]  /*0690*/  LOP3.LUT R7, R4, R9, RZ, 0x3c, !PT ;  /* 0x0000000904077212 */ /* 0x000fc400078e3cff */
[----:B------:R-:W-:Y:S02]  /*06a0*/  SHF.R.U32.HI R3, RZ, 0x1e, R8 ;  /* 0x0000001eff037819 */ /* 0x000fe40000011608 */
[----:B------:R-:W0:Y:S01]  /*06b0*/  I2F.F64.S64 R4, R6 ;  /* 0x0000000600047312 */ /* 0x000e220000301c00 */
[C---:B------:R-:W-:Y:S02]  /*06c0*/  LOP3.LUT R0, R9.reuse, R0, RZ, 0x3c, !PT ;  /* 0x0000000009007212 */ /* 0x040fe400078e3cff */
[----:B------:R-:W-:Y:S02]  /*06d0*/  LEA.HI R3, R9, R3, RZ, 0x1 ;  /* 0x0000000309037211 */ /* 0x000fe400078f08ff */
[----:B------:R-:W-:-:S03]  /*06e0*/  ISETP.GE.AND P1, PT, R0, RZ, PT ;  /* 0x000000ff0000720c */ /* 0x000fc60003f26270 */
[----:B------:R-:W-:-:S04]  /*06f0*/  IMAD.MOV R0, RZ, RZ, -R3 ;  /* 0x000000ffff007224 */ /* 0x000fc800078e0a03 */
[----:B------:R-:W-:Y:S01]  /*0700*/  @!P0 IMAD.MOV.U32 R3, RZ, RZ, R0 ;  /* 0x000000ffff038224 */ /* 0x000fe200078e0000 */
[----:B0-----:R-:W-:-:S10]  /*0710*/  DMUL R4, R4, UR4 ;  /* 0x0000000404047c28 */ /* 0x001fd40008000000 */
[----:B------:R-:W0:Y:S02]  /*0720*/  F2F.F32.F64 R4, R4 ;  /* 0x0000000400047310 */ /* 0x000e240000301000 */
[----:B0-----:R-:W-:-:S07]  /*0730*/  FSEL R6, -R4, R4, !P1 ;  /* 0x0000000404067208 */ /* 0x001fce0004800100 */
.L_x_1:
[----:B------:R-:W-:Y:S05]  /*0740*/  BSYNC.RECONVERGENT B0 ;  /* 0x0000000000007941 */ /* 0x000fea0003800200 */
.L_x_0:
[----:B------:R-:W-:Y:S01]  /*0750*/  MOV R0, 0x37cbac00 ;  /* 0x37cbac0000007802 */ /* 0x000fe20000000f00 */
[----:B------:R-:W-:Y:S01]  /*0760*/  FMUL R7, R6, R6 ;  /* 0x0000000606077220 */ /* 0x000fe20000400000 */
[----:B------:R-:W-:Y:S01]  /*0770*/  LOP3.LUT R8, R3, 0x1, RZ, 0xc0, !PT ;  /* 0x0000000103087812 */ /* 0x000fe200078ec0ff */
[----:B------:R-:W0:Y:S01]  /*0780*/  LDC.64 R4, c[0x0][0x388] ;  /* 0x0000e200ff047b82 */ /* 0x000e220000000a00 */
[----:B------:R-:W-:Y:S02]  /*0790*/  IMAD.MOV.U32 R9, RZ, RZ, 0x3effffff ;  /* 0x3effffffff097424 */ /* 0x000fe400078e00ff */
[----:B------:R-:W-:Y:S01]  /*07a0*/  FFMA R0, R7, R0, -0.0013887860113754868507 ;  /* 0xbab607ed07007423 */ /* 0x000fe20000000000 */
[----:B------:R-:W-:Y:S01]  /*07b0*/  ISETP.NE.U32.AND P0, PT, R8, 0x1, PT ;  /* 0x000000010800780c */ /* 0x000fe20003f05070 */
[----:B------:R-:W-:Y:S01]  /*07c0*/  IMAD.MOV.U32 R8, RZ, RZ, 0x3d2aaabb ;  /* 0x3d2aaabbff087424 */ /* 0x000fe200078e00ff */
[----:B------:R-:W-:Y:S02]  /*07d0*/  LOP3.LUT P1, RZ, R3, 0x2, RZ, 0xc0, !PT ;  /* 0x0000000203ff7812 */ /* 0x000fe4000782c0ff */
[----:B------:R-:W-:-:S02]  /*07e0*/  FSEL R0, R0, -0.00019574658654164522886, !P0 ;  /* 0xb94d415300007808 */ /* 0x000fc40004000000 */
[----:B------:R-:W-:Y:S02]  /*07f0*/  FSEL R8, R8, 0.0083327032625675201416, !P0 ;  /* 0x3c0885e408087808 */ /* 0x000fe40004000000 */
[----:B------:R-:W-:-:S03]  /*0800*/  FSEL R3, -R9, -0.16666662693023681641, !P0 ;  /* 0xbe2aaaa809037808 */ /* 0x000fc60004000100 */
[----:B------:R-:W-:Y:S01]  /*0810*/  FFMA R8, R7, R0, R8 ;  /* 0x0000000007087223 */ /* 0x000fe20000000008 */
[----:B------:R-:W-:-:S03]  /*0820*/  FSEL R0, R6, 1, P0 ;  /* 0x3f80000006007808 */ /* 0x000fc60000000000 */
[C---:B------:R-:W-:Y:S02]  /*0830*/  FFMA R3, R7.reuse, R8, R3 ;  /* 0x0000000807037223 */ /* 0x040fe40000000003 */
[----:B------:R-:W-:-:S04]  /*0840*/  FFMA R7, R7, R0, RZ ;  /* 0x0000000007077223 */ /* 0x000fc800000000ff */
[----:B------:R-:W-:Y:S01]  /*0850*/  FFMA R3, R7, R3, R0 ;  /* 0x0000000307037223 */ /* 0x000fe20000000000 */
[----:B0-----:R-:W-:-:S04]  /*0860*/  IMAD.WIDE R4, R2, 0x4, R4 ;  /* 0x0000000402047825 */ /* 0x001fc800078e0204 */
[----:B------:R-:W-:-:S05]  /*0870*/  @P1 FADD R3, RZ, -R3 ;  /* 0x80000003ff031221 */ /* 0x000fca0000000000 */
[----:B------:R-:W-:Y:S01]  /*0880*/  STG.E desc[UR6][R4.64], R3 ;  /* 0x0000000304007986 */ /* 0x000fe2000c101906 */
[----:B------:R-:W-:Y:S05]  /*0890*/  EXIT ;  /* 0x000000000000794d */ /* 0x000fea0003800000 */
.L_x_5:
[----:B------:R-:W-:-:S00]  /*08a0*/  BRA `(.L_x_5) ;  /* 0xfffffffc00fc7947 */ /* 0x000fc0000383ffff */
[----:B------:R-:W-:-:S00]  /*08b0*/  NOP ;  /* 0x0000000000007918 */ /* 0x000fc00000000000 */
        /* <DEDUP_REMOVED lines=12> */
.L_x_6:


//--------------------- .nv.global.init           --------------------------
	.section	.nv.global.init,"aw",@progbits
	.align	4
.nv.global.init:
	.type		__cudart_i2opi_f,@object
	.size		__cudart_i2opi_f,(.L_0 - __cudart_i2opi_f)
__cudart_i2opi_f:
        /*0000*/ 	.byte	0x41, 0x90, 0x43, 0x3c, 0x99, 0x95, 0x62, 0xdb, 0xc0, 0xdd, 0x34, 0xf5, 0xd1, 0x57, 0x27, 0xfc
        /*0010*/ 	.byte	0x29, 0x15, 0x44, 0x4e, 0x6e, 0x83, 0xf9, 0xa2
.L_0:


//--------------------- .nv.shared.reserved.0     --------------------------
	.section	.nv.shared.reserved.0,"aw",@nobits
	.weak		__nv_reservedSMEM_offset_0_alias
	.size		__nv_reservedSMEM_offset_0_alias, 0, 64
	.other		__nv_reservedSMEM_offset_0_alias,@"STO_CUDA_RESERVED_SHARED STV_DEFAULT"
__nv_reservedSMEM_offset_0_alias:
	.zero		0
	.zero		64


//--------------------- .nv.constant0._Z12sin_parallelPKfPf --------------------------
	.section	.nv.constant0._Z12sin_parallelPKfPf,"a",@progbits
	.sectionflags	@""
	.align	4
.nv.constant0._Z12sin_parallelPKfPf:
	.zero		912


//--------------------- SYMBOLS --------------------------

	.type		.nv.reservedSmem.offset0,@object
	.size		.nv.reservedSmem.offset0,0x4
